//
// Generated by NVIDIA NVVM Compiler
//
// Compiler Build ID: CL-36424714
// Cuda compilation tools, release 13.0, V13.0.88
// Based on NVVM 20.0.0
//

.version 9.0
.target sm_100
.address_size 64

	// .globl	_Z14hello_from_gpuv
.extern .func  (.param .b32 func_retval0) vprintf
(
	.param .b64 vprintf_param_0,
	.param .b64 vprintf_param_1
)
;
.global .align 1 .b8 $str[59] = {104, 101, 108, 108, 111, 32, 119, 111, 114, 108, 100, 32, 102, 114, 111, 109, 32, 98, 108, 111, 99, 107, 95, 105, 100, 32, 37, 100, 44, 32, 116, 104, 114, 101, 97, 100, 32, 105, 100, 32, 37, 100, 44, 32, 103, 108, 111, 98, 97, 108, 32, 105, 100, 32, 37, 100, 46, 10};

.visible .entry _Z14hello_from_gpuv()
{
	.local .align 8 .b8 	__local_depot0[16];
	.reg .b64 	%SP;
	.reg .b64 	%SPL;
	.reg .b32 	%r<7>;
	.reg .b64 	%rd<5>;

	mov.u64 	%SPL, __local_depot0;
	cvta.local.u64 	%SP, %SPL;
	add.u64 	%rd1, %SP, 0;
	add.u64 	%rd2, %SPL, 0;
	mov.u32 	%r1, %ctaid.x;
	mov.u32 	%r2, %tid.x;
	mov.u32 	%r3, %ntid.x;
	mad.lo.s32 	%r4, %r1, %r3, %r2;
	st.local.v2.u32 	[%rd2], {%r1, %r2};
	st.local.u32 	[%rd2+8], %r4;
	mov.u64 	%rd3, $str;
	cvta.global.u64 	%rd4, %rd3;
	{ // callseq 0, 0
	.param .b64 param0;
	st.param.b64 	[param0], %rd4;
	.param .b64 param1;
	st.param.b64 	[param1], %rd1;
	.param .b32 retval0;
	call.uni (retval0), 
	vprintf, 
	(
	param0, 
	param1
	);
	ld.param.b32 	%r5, [retval0];
	} // callseq 0
	ret;

}


// ===== COMPILED SASS (sm_100) =====

	.target	sm_100

	.elftype	@"ET_EXEC"


//--------------------- .note.nv.tkinfo           --------------------------
	.section	.note.nv.tkinfo,"",@"SHT_NOTE"
	.sectionflags	@"SHF_NOTE_NV_TKINFO"
	.tkinfo
        /*0018*/ 	.word	0x00000002
        /*0030*/ 	.string	""
        /*0030*/ 	.string	"ptxas"
        /*0030*/ 	.string	"Cuda compilation tools, release 13.0, V13.0.88"
        /*0030*/ 	.string	"Build cuda_13.0.r13.0/compiler.36424714_0"
        /*0030*/ 	.string	"-arch sm_100 -m 64 "



//--------------------- .note.nv.cuinfo           --------------------------
	.section	.note.nv.cuinfo,"",@"SHT_NOTE"
	.sectionflags	@"SHF_NOTE_NV_CUINFO"
        /*0018*/ 	.short	0x0002
        /*001a*/ 	.short	0x0064
        /*001c*/ 	.short	0x0082
	.zero		2


//--------------------- .nv.info                  --------------------------
	.section	.nv.info,"",@"SHT_CUDA_INFO"
	.align	4


	//----- nvinfo : EIATTR_REGCOUNT
	.align		4
        /*0000*/ 	.byte	0x04, 0x2f
        /*0002*/ 	.short	(.L_2 - .L_1)
	.align		4
.L_1:
        /*0004*/ 	.word	index@(_Z14hello_from_gpuv)
        /*0008*/ 	.word	0x00000018


	//----- nvinfo : EIATTR_FRAME_SIZE
	.align		4
.L_2:
        /*000c*/ 	.byte	0x04, 0x11
        /*000e*/ 	.short	(.L_4 - .L_3)
	.align		4
.L_3:
        /*0010*/ 	.word	index@(_Z14hello_from_gpuv)
        /*0014*/ 	.word	0x00000010


	//----- nvinfo : EIATTR_MIN_STACK_SIZE
	.align		4
.L_4:
        /*0018*/ 	.byte	0x04, 0x12
        /*001a*/ 	.short	(.L_6 - .L_5)
	.align		4
.L_5:
        /*001c*/ 	.word	index@(_Z14hello_from_gpuv)
        /*0020*/ 	.word	0x00000010
.L_6:


//--------------------- .nv.compat                --------------------------
	.section	.nv.compat,"",@"SHT_CUDA_COMPAT_INFO"
	.align	4
        /*0000*/ 	.byte	0x02, 0x09, 0x00, 0x00, 0x02, 0x02, 0x01, 0x00, 0x02, 0x05, 0x05, 0x00, 0x03, 0x07, 0x01, 0x01
        /*0010*/ 	.byte	0x02, 0x03, 0x00, 0x00, 0x02, 0x06, 0x01, 0x00, 0x04, 0x0b, 0x08, 0x00, 0x09, 0x00, 0x00, 0x00
        /*0020*/ 	.byte	0x00, 0x00, 0x00, 0x00


//--------------------- .nv.info._Z14hello_from_gpuv --------------------------
	.section	.nv.info._Z14hello_from_gpuv,"",@"SHT_CUDA_INFO"
	.sectionflags	@""
	.align	4


	//----- nvinfo : EIATTR_CUDA_API_VERSION
	.align		4
        /*0000*/ 	.byte	0x04, 0x37
        /*0002*/ 	.short	(.L_8 - .L_7)
.L_7:
        /*0004*/ 	.word	0x00000082


	//----- nvinfo : EIATTR_SPARSE_MMA_MASK
	.align		4
.L_8:
        /*0008*/ 	.byte	0x03, 0x50
        /*000a*/ 	.short	0x0000


	//----- nvinfo : EIATTR_MAXREG_COUNT
	.align		4
        /*000c*/ 	.byte	0x03, 0x1b
        /*000e*/ 	.short	0x00ff


	//----- nvinfo : EIATTR_EXTERNS
	.align		4
        /*0010*/ 	.byte	0x04, 0x0f
        /*0012*/ 	.short	(.L_10 - .L_9)


	//   ....[0]....
	.align		4
.L_9:
        /*0014*/ 	.word	index@(vprintf)


	//----- nvinfo : EIATTR_MERCURY_ISA_VERSION
	.align		4
.L_10:
        /*0018*/ 	.byte	0x03, 0x5f
        /*001a*/ 	.short	0x0101


	//----- nvinfo : EIATTR_VRC_CTA_INIT_COUNT
	.align		4
        /*001c*/ 	.byte	0x02, 0x4a
	.zero		1
	.zero		1


	//----- nvinfo : EIATTR_SYSCALL_OFFSETS
	.align		4
        /*0020*/ 	.byte	0x04, 0x46
        /*0022*/ 	.short	(.L_12 - .L_11)


	//   ....[0]....
.L_11:
        /*0024*/ 	.word	0x00000120


	//----- nvinfo : EIATTR_EXIT_INSTR_OFFSETS
	.align		4
.L_12:
        /*0028*/ 	.byte	0x04, 0x1c
        /*002a*/ 	.short	(.L_14 - .L_13)


	//   ....[0]....
.L_13:
        /*002c*/ 	.word	0x00000130


	//----- nvinfo : EIATTR_SW_WAR
	.align		4
.L_14:
        /*0030*/ 	.byte	0x04, 0x36
        /*0032*/ 	.short	(.L_16 - .L_15)
.L_15:
        /*0034*/ 	.word	0x00000008
.L_16:


//--------------------- .nv.callgraph             --------------------------
	.section	.nv.callgraph,"",@"SHT_CUDA_CALLGRAPH"
	.align	4
	.sectionentsize	8
	.align		4
        /*0000*/ 	.word	0x00000000
	.align		4
        /*0004*/ 	.word	0xffffffff
	.align		4
        /*0008*/ 	.word	index@(_Z14hello_from_gpuv)
	.align		4
        /*000c*/ 	.word	index@(vprintf)
	.align		4
        /*0010*/ 	.word	0x00000000
	.align		4
        /*0014*/ 	.word	0xfffffffe
	.align		4
        /*0018*/ 	.word	0x00000000
	.align		4
        /*001c*/ 	.word	0xfffffffd
	.align		4
        /*0020*/ 	.word	0x00000000
	.align		4
        /*0024*/ 	.word	0xfffffffc


//--------------------- .nv.constant4             --------------------------
	.section	.nv.constant4,"a",@progbits
	.align	8
	.align		8
.nv.constant4:
        /*0000*/ 	.dword	vprintf
	.align		8
        /*0008*/ 	.dword	$str


//--------------------- .text._Z14hello_from_gpuv --------------------------
	.section	.text._Z14hello_from_gpuv,"ax",@progbits
	.align	128
        .global         _Z14hello_from_gpuv
        .type           _Z14hello_from_gpuv,@function
        .size           _Z14hello_from_gpuv,(.L_x_2 - _Z14hello_from_gpuv)
        .other          _Z14hello_from_gpuv,@"STO_CUDA_ENTRY STV_DEFAULT"
_Z14hello_from_gpuv:
.text._Z14hello_from_gpuv:
[----:B------:R-:W0:Y:S01]  /*0000*/  LDC R1, c[0x0][0x37c] ;  /* 0x0000df00ff017b82 */ /* 0x000e220000000800 */
[----:B------:R-:W1:Y:S01]  /*0010*/  S2R R8, SR_CTAID.X ;  /* 0x0000000000087919 */ /* 0x000e620000002500 */
[----:B------:R-:W2:Y:S01]  /*0020*/  LDCU UR5, c[0x0][0x2fc] ;  /* 0x00005f80ff0577ac */ /* 0x000ea20008000800 */
[----:B------:R-:W-:Y:S01]  /*0030*/  MOV R2, 0x0 ;  /* 0x0000000000027802 */ /* 0x000fe20000000f00 */
[----:B0-----:R-:W-:Y:S01]  /*0040*/  VIADD R1, R1, 0xfffffff0 ;  /* 0xfffffff001017836 */ /* 0x001fe20000000000 */
[----:B------:R-:W1:Y:S01]  /*0050*/  S2R R9, SR_TID.X ;  /* 0x0000000000097919 */ /* 0x000e620000002100 */
[----:B------:R-:W1:Y:S03]  /*0060*/  LDCU UR6, c[0x0][0x360] ;  /* 0x00006c00ff0677ac */ /* 0x000e660008000800 */
[----:B------:R-:W0:Y:S01]  /*0070*/  LDC.64 R2, c[0x4][R2] ;  /* 0x0100000002027b82 */ /* 0x000e220000000a00 */
[----:B------:R-:W3:Y:S02]  /*0080*/  LDCU UR4, c[0x0][0x2f8] ;  /* 0x00005f00ff0477ac */ /* 0x000ee40008000800 */
[----:B---3--:R-:W-:-:S05]  /*0090*/  IADD3 R6, P0, PT, R1, UR4, RZ ;  /* 0x0000000401067c10 */ /* 0x008fca000ff1e0ff */
[----:B--2---:R-:W-:Y:S02]  /*00a0*/  IMAD.X R7, RZ, RZ, UR5, P0 ;  /* 0x00000005ff077e24 */ /* 0x004fe400080e06ff */
[----:B-1----:R-:W-:Y:S01]  /*00b0*/  IMAD R0, R8, UR6, R9 ;  /* 0x0000000608007c24 */ /* 0x002fe2000f8e0209 */
[----:B------:R1:W-:Y:S01]  /*00c0*/  STL.64 [R1], R8 ;  /* 0x0000000801007387 */ /* 0x0003e20000100a00 */
[----:B------:R-:W2:Y:S03]  /*00d0*/  LDCU.64 UR6, c[0x4][0x8] ;  /* 0x01000100ff0677ac */ /* 0x000ea60008000a00 */
[----:B------:R1:W-:Y:S01]  /*00e0*/  STL [R1+0x8], R0 ;  /* 0x0000080001007387 */ /* 0x0003e20000100800 */
[----:B--2---:R-:W-:Y:S01]  /*00f0*/  IMAD.U32 R4, RZ, RZ, UR6 ;  /* 0x00000006ff047e24 */ /* 0x004fe2000f8e00ff */
[----:B01----:R-:W-:-:S07]  /*0100*/  MOV R5, UR7 ;  /* 0x0000000700057c02 */ /* 0x003fce0008000f00 */
[----:B------:R-:W-:-:S07]  /*0110*/  LEPC R20, `(.L_x_0) ;  /* 0x000000001014794e */ /* 0x000fce0000000000 */
[----:B------:R-:W-:Y:S05]  /*0120*/  CALL.ABS.NOINC R2 ;  /* 0x0000000002007343 */ /* 0x000fea0003c00000 */
.L_x_0:
[----:B------:R-:W-:Y:S05]  /*0130*/  EXIT ;  /* 0x000000000000794d */ /* 0x000fea0003800000 */
.L_x_1:
[----:B------:R-:W-:-:S00]  /*0140*/  BRA `(.L_x_1) ;  /* 0xfffffffc00fc7947 */ /* 0x000fc0000383ffff */
[----:B------:R-:W-:-:S00]  /*0150*/  NOP ;  /* 0x0000000000007918 */ /* 0x000fc00000000000 */
        /* <DEDUP_REMOVED lines=10> */
.L_x_2:


//--------------------- .nv.global.init           --------------------------
	.section	.nv.global.init,"aw",@progbits
.nv.global.init:
	.type		$str,@object
	.size		$str,(.L_0 - $str)
$str:
        /*0000*/ 	.byte	0x68, 0x65, 0x6c, 0x6c, 0x6f, 0x20, 0x77, 0x6f, 0x72, 0x6c, 0x64, 0x20, 0x66, 0x72, 0x6f, 0x6d
        /*0010*/ 	.byte	0x20, 0x62, 0x6c, 0x6f, 0x63, 0x6b, 0x5f, 0x69, 0x64, 0x20, 0x25, 0x64, 0x2c, 0x20, 0x74, 0x68
        /*0020*/ 	.byte	0x72, 0x65, 0x61, 0x64, 0x20, 0x69, 0x64, 0x20, 0x25, 0x64, 0x2c, 0x20, 0x67, 0x6c, 0x6f, 0x62
        /*0030*/ 	.byte	0x61, 0x6c, 0x20, 0x69, 0x64, 0x20, 0x25, 0x64, 0x2e, 0x0a, 0x00
.L_0:


//--------------------- .nv.shared.reserved.0     --------------------------
	.section	.nv.shared.reserved.0,"aw",@nobits
	.weak		__nv_reservedSMEM_offset_0_alias
	.size		__nv_reservedSMEM_offset_0_alias, 0, 64
	.other		__nv_reservedSMEM_offset_0_alias,@"STO_CUDA_RESERVED_SHARED STV_DEFAULT"
__nv_reservedSMEM_offset_0_alias:
	.zero		0
	.zero		64


//--------------------- .nv.constant0._Z14hello_from_gpuv --------------------------
	.section	.nv.constant0._Z14hello_from_gpuv,"a",@progbits
	.sectionflags	@""
	.align	4
.nv.constant0._Z14hello_from_gpuv:
	.zero		896


//--------------------- SYMBOLS --------------------------

	.type		.nv.reservedSmem.offset0,@object
	.size		.nv.reservedSmem.offset0,0x4
	.type		vprintf,@function
